	.headerflags	@"EF_CUDA_TEXMODE_UNIFIED EF_CUDA_64BIT_ADDRESS EF_CUDA_ACCELERATORS EF_CUDA_SM90 EF_CUDA_VIRTUAL_SM(EF_CUDA_SM90)"
	.elftype	@"ET_EXEC"


//--------------------- .nv.info                  --------------------------
	.section	.nv.info,"",@"SHT_CUDA_INFO"
	.align	4


	//----- nvinfo : EIATTR_REGCOUNT
	.align		4
        /*0000*/ 	.byte	0x04, 0x2f
        /*0002*/ 	.short	(.L_3 - .L_2)
	.align		4
.L_2:
        /*0004*/ 	.word	index@(triton_poi_fused__native_batch_norm_legit_no_training_mul_sigmoid_25)
        /*0008*/ 	.word	0x00000020


	//----- nvinfo : EIATTR_MIN_STACK_SIZE
	.align		4
.L_3:
        /*000c*/ 	.byte	0x04, 0x12
        /*000e*/ 	.short	(.L_5 - .L_4)
	.align		4
.L_4:
        /*0010*/ 	.word	index@(triton_poi_fused__native_batch_norm_legit_no_training_mul_sigmoid_25)
        /*0014*/ 	.word	0x00000000


	//----- nvinfo : EIATTR_FRAME_SIZE
	.align		4
.L_5:
        /*0018*/ 	.byte	0x04, 0x11
        /*001a*/ 	.short	(.L_7 - .L_6)
	.align		4
.L_6:
        /*001c*/ 	.word	index@(triton_poi_fused__native_batch_norm_legit_no_training_mul_sigmoid_25)
        /*0020*/ 	.word	0x00000000


	//----- nvinfo : EIATTR_MIN_STACK_SIZE
	.align		4
.L_7:
        /*0024*/ 	.byte	0x04, 0x12
        /*0026*/ 	.short	(.L_9 - .L_8)
	.align		4
.L_8:
        /*0028*/ 	.word	index@(triton_poi_fused__native_batch_norm_legit_no_training_mul_sigmoid_25)
        /*002c*/ 	.word	0x00000000
.L_9:


//--------------------- .nv.info.triton_poi_fused__native_batch_norm_legit_no_training_mul_sigmoid_25 --------------------------
	.section	.nv.info.triton_poi_fused__native_batch_norm_legit_no_training_mul_sigmoid_25,"",@"SHT_CUDA_INFO"
	.sectionflags	@""
	.align	4


	//----- nvinfo : EIATTR_CUDA_API_VERSION
	.align		4
        /*0000*/ 	.byte	0x04, 0x37
        /*0002*/ 	.short	(.L_11 - .L_10)
.L_10:
        /*0004*/ 	.word	0x0000007c


	//----- nvinfo : EIATTR_KPARAM_INFO
	.align		4
.L_11:
        /*0008*/ 	.byte	0x04, 0x17
        /*000a*/ 	.short	(.L_13 - .L_12)
.L_12:
        /*000c*/ 	.word	0x00000000
        /*0010*/ 	.short	0x0007
        /*0012*/ 	.short	0x0034
        /*0014*/ 	.byte	0x00, 0xf0, 0x11, 0x00


	//----- nvinfo : EIATTR_KPARAM_INFO
	.align		4
.L_13:
        /*0018*/ 	.byte	0x04, 0x17
        /*001a*/ 	.short	(.L_15 - .L_14)
.L_14:
        /*001c*/ 	.word	0x00000000
        /*0020*/ 	.short	0x0006
        /*0022*/ 	.short	0x0030
        /*0024*/ 	.byte	0x00, 0xf0, 0x11, 0x00


	//----- nvinfo : EIATTR_KPARAM_INFO
	.align		4
.L_15:
        /*0028*/ 	.byte	0x04, 0x17
        /*002a*/ 	.short	(.L_17 - .L_16)
.L_16:
        /*002c*/ 	.word	0x00000000
        /*0030*/ 	.short	0x0005
        /*0032*/ 	.short	0x0028
        /*0034*/ 	.byte	0x00, 0xf4, 0x21, 0x00


	//----- nvinfo : EIATTR_KPARAM_INFO
	.align		4
.L_17:
        /*0038*/ 	.byte	0x04, 0x17
        /*003a*/ 	.short	(.L_19 - .L_18)
.L_18:
        /*003c*/ 	.word	0x00000000
        /*0040*/ 	.short	0x0004
        /*0042*/ 	.short	0x0020
        /*0044*/ 	.byte	0x00, 0xf4, 0x21, 0x00


	//----- nvinfo : EIATTR_KPARAM_INFO
	.align		4
.L_19:
        /*0048*/ 	.byte	0x04, 0x17
        /*004a*/ 	.short	(.L_21 - .L_20)
.L_20:
        /*004c*/ 	.word	0x00000000
        /*0050*/ 	.short	0x0003
        /*0052*/ 	.short	0x0018
        /*0054*/ 	.byte	0x00, 0xf4, 0x21, 0x00


	//----- nvinfo : EIATTR_KPARAM_INFO
	.align		4
.L_21:
        /*0058*/ 	.byte	0x04, 0x17
        /*005a*/ 	.short	(.L_23 - .L_22)
.L_22:
        /*005c*/ 	.word	0x00000000
        /*0060*/ 	.short	0x0002
        /*0062*/ 	.short	0x0010
        /*0064*/ 	.byte	0x00, 0xf4, 0x21, 0x00


	//----- nvinfo : EIATTR_KPARAM_INFO
	.align		4
.L_23:
        /*0068*/ 	.byte	0x04, 0x17
        /*006a*/ 	.short	(.L_25 - .L_24)
.L_24:
        /*006c*/ 	.word	0x00000000
        /*0070*/ 	.short	0x0001
        /*0072*/ 	.short	0x0008
        /*0074*/ 	.byte	0x00, 0xf4, 0x21, 0x00


	//----- nvinfo : EIATTR_KPARAM_INFO
	.align		4
.L_25:
        /*0078*/ 	.byte	0x04, 0x17
        /*007a*/ 	.short	(.L_27 - .L_26)
.L_26:
        /*007c*/ 	.word	0x00000000
        /*0080*/ 	.short	0x0000
        /*0082*/ 	.short	0x0000
        /*0084*/ 	.byte	0x00, 0xf4, 0x21, 0x00


	//----- nvinfo : EIATTR_SPARSE_MMA_MASK
	.align		4
.L_27:
        /*0088*/ 	.byte	0x03, 0x50
        /*008a*/ 	.short	0x0000


	//----- nvinfo : EIATTR_MAXREG_COUNT
	.align		4
        /*008c*/ 	.byte	0x03, 0x1b
        /*008e*/ 	.short	0x00ff


	//----- nvinfo : EIATTR_EXIT_INSTR_OFFSETS
	.align		4
        /*0090*/ 	.byte	0x04, 0x1c
        /*0092*/ 	.short	(.L_29 - .L_28)


	//   ....[0]....
.L_28:
        /*0094*/ 	.word	0x00001120


	//   ....[1]....
        /*0098*/ 	.word	0x00001170


	//----- nvinfo : EIATTR_REQNTID
	.align		4
.L_29:
        /*009c*/ 	.byte	0x04, 0x10
        /*009e*/ 	.short	(.L_31 - .L_30)
.L_30:
        /*00a0*/ 	.word	0x00000100
        /*00a4*/ 	.word	0x00000001
        /*00a8*/ 	.word	0x00000001


	//----- nvinfo : EIATTR_CBANK_PARAM_SIZE
	.align		4
.L_31:
        /*00ac*/ 	.byte	0x03, 0x19
        /*00ae*/ 	.short	0x0038


	//----- nvinfo : EIATTR_PARAM_CBANK
	.align		4
        /*00b0*/ 	.byte	0x04, 0x0a
        /*00b2*/ 	.short	(.L_33 - .L_32)
	.align		4
.L_32:
        /*00b4*/ 	.word	index@(.nv.constant0.triton_poi_fused__native_batch_norm_legit_no_training_mul_sigmoid_25)
        /*00b8*/ 	.short	0x0210
        /*00ba*/ 	.short	0x0038


	//----- nvinfo : EIATTR_SW_WAR
	.align		4
.L_33:
        /*00bc*/ 	.byte	0x04, 0x36
        /*00be*/ 	.short	(.L_35 - .L_34)
.L_34:
        /*00c0*/ 	.word	0x00000008
.L_35:


//--------------------- .nv.callgraph             --------------------------
	.section	.nv.callgraph,"",@"SHT_CUDA_CALLGRAPH"
	.align	4
	.sectionentsize	8
	.align		4
        /*0000*/ 	.word	0x00000000
	.align		4
        /*0004*/ 	.word	0xffffffff
	.align		4
        /*0008*/ 	.word	0x00000000
	.align		4
        /*000c*/ 	.word	0xfffffffe
	.align		4
        /*0010*/ 	.word	0x00000000
	.align		4
        /*0014*/ 	.word	0xfffffffd
	.align		4
        /*0018*/ 	.word	0x00000000
	.align		4
        /*001c*/ 	.word	0xfffffffc


//--------------------- .nv.constant4             --------------------------
	.section	.nv.constant4,"a",@progbits
	.align	8
	.align		8
.nv.constant4:
        /*0000*/ 	.dword	_$_str
	.align		8
        /*0008*/ 	.dword	_$_str_$_2


//--------------------- .text.triton_poi_fused__native_batch_norm_legit_no_training_mul_sigmoid_25 --------------------------
	.section	.text.triton_poi_fused__native_batch_norm_legit_no_training_mul_sigmoid_25,"ax",@progbits
	.sectionflags	@"SHF_BARRIERS=1"
	.align	128
        .global         triton_poi_fused__native_batch_norm_legit_no_training_mul_sigmoid_25
        .type           triton_poi_fused__native_batch_norm_legit_no_training_mul_sigmoid_25,@function
        .size           triton_poi_fused__native_batch_norm_legit_no_training_mul_sigmoid_25,(.L_x_1 - triton_poi_fused__native_batch_norm_legit_no_training_mul_sigmoid_25)
        .other          triton_poi_fused__native_batch_norm_legit_no_training_mul_sigmoid_25,@"STO_CUDA_ENTRY STV_DEFAULT"
triton_poi_fused__native_batch_norm_legit_no_training_mul_sigmoid_25:
.text.triton_poi_fused__native_batch_norm_legit_no_training_mul_sigmoid_25:
[----:B------:R-:W0:Y:S01]  /*0000*/  LDC R1, c[0x0][0x28] ;  /* 0x00000a00ff017b82 */ /* 0x000e220000000800 */
[----:B------:R-:W1:Y:S07]  /*0010*/  S2R R2, SR_CTAID.X ;  /* 0x0000000000027919 */ /* 0x000e6e0000002500 */
[----:B------:R-:W2:Y:S01]  /*0020*/  LDC.64 R10, c[0x0][0x220] ;  /* 0x00008800ff0a7b82 */ /* 0x000ea20000000a00 */
[----:B------:R-:W-:Y:S02]  /*0030*/  CS2R R4, SRZ ;  /* 0x0000000000047805 */ /* 0x000fe4000001ff00 */
[----:B------:R-:W-:Y:S01]  /*0040*/  CS2R R6, SRZ ;  /* 0x0000000000067805 */ /* 0x000fe2000001ff00 */
[----:B------:R-:W3:Y:S01]  /*0050*/  S2R R0, SR_TID.X ;  /* 0x0000000000007919 */ /* 0x000ee20000002100 */
[----:B------:R-:W-:Y:S01]  /*0060*/  ULDC.64 UR6, c[0x0][0x208] ;  /* 0x0000820000067ab9 */ /* 0x000fe20000000a00 */
[----:B------:R-:W4:Y:S02]  /*0070*/  S2R R3, SR_CTAID.Y ;  /* 0x0000000000037919 */ /* 0x000f240000002600 */
[----:B------:R-:W5:Y:S08]  /*0080*/  LDC.64 R20, c[0x0][0x210] ;  /* 0x00008400ff147b82 */ /* 0x000f700000000a00 */
[----:B------:R-:W5:Y:S01]  /*0090*/  LDC.64 R18, c[0x0][0x218] ;  /* 0x00008600ff127b82 */ /* 0x000f620000000a00 */
[----:B-1----:R-:W-:-:S02]  /*00a0*/  SHF.L.U32 R2, R2, 0x5, RZ ;  /* 0x0000000502027819 */ /* 0x002fc400000006ff */
[----:B---3--:R-:W-:-:S04]  /*00b0*/  SHF.L.U32 R27, R0, 0x2, RZ ;  /* 0x00000002001b7819 */ /* 0x008fc800000006ff */
[----:B------:R-:W-:-:S04]  /*00c0*/  LOP3.LUT R27, R2, 0x1c, R27, 0xf8, !PT ;  /* 0x0000001c021b7812 */ /* 0x000fc800078ef81b */
[C---:B------:R-:W-:Y:S01]  /*00d0*/  ISETP.GE.AND P0, PT, R27.reuse, 0x20, PT ;  /* 0x000000201b00780c */ /* 0x040fe20003f06270 */
[----:B--2---:R-:W-:-:S12]  /*00e0*/  IMAD.WIDE R10, R27, 0x4, R10 ;  /* 0x000000041b0a7825 */ /* 0x004fd800078e020a */
[----:B------:R1:W2:Y:S01]  /*00f0*/  @!P0 LDG.E.EL.128 R4, desc[UR6][R10.64] ;  /* 0x000000060a048981 */ /* 0x0002a2000c2e1d00 */
[----:B------:R-:W-:Y:S02]  /*0100*/  SHF.R.U32.HI R12, RZ, 0x3, R0 ;  /* 0x00000003ff0c7819 */ /* 0x000fe40000011600 */
[----:B------:R-:W-:Y:S02]  /*0110*/  CS2R R8, SRZ ;  /* 0x0000000000087805 */ /* 0x000fe4000001ff00 */
[----:B----4-:R-:W-:Y:S02]  /*0120*/  SHF.L.U32 R3, R3, 0x6, RZ ;  /* 0x0000000603037819 */ /* 0x010fe400000006ff */
[----:B------:R-:W-:-:S04]  /*0130*/  SGXT.U32 R12, R12, 0x5 ;  /* 0x000000050c0c781a */ /* 0x000fc80000000000 */
[----:B------:R-:W-:Y:S02]  /*0140*/  LOP3.LUT R14, R3, 0x20, R12, 0xfe, !PT ;  /* 0x00000020030e7812 */ /* 0x000fe400078efe0c */
[----:B-1----:R-:W-:Y:S02]  /*0150*/  CS2R R10, SRZ ;  /* 0x00000000000a7805 */ /* 0x002fe4000001ff00 */
[----:B------:R-:W-:Y:S02]  /*0160*/  LOP3.LUT R12, R3, R12, RZ, 0xfc, !PT ;  /* 0x0000000c030c7212 */ /* 0x000fe400078efcff */
[C---:B------:R-:W-:Y:S02]  /*0170*/  ISETP.LT.AND P2, PT, R14.reuse, 0x40, !P0 ;  /* 0x000000400e00780c */ /* 0x040fe40004741270 */
[-C--:B------:R-:W-:Y:S02]  /*0180*/  LEA R23, R14, R27.reuse, 0x5 ;  /* 0x0000001b0e177211 */ /* 0x080fe400078e28ff */
[----:B------:R-:W-:-:S02]  /*0190*/  LEA R13, R12, R27, 0x5 ;  /* 0x0000001b0c0d7211 */ /* 0x000fc400078e28ff */
[----:B------:R-:W-:Y:S02]  /*01a0*/  CS2R R14, SRZ ;  /* 0x00000000000e7805 */ /* 0x000fe4000001ff00 */
[----:B------:R-:W-:Y:S01]  /*01b0*/  ISETP.LT.AND P1, PT, R12, 0x40, !P0 ;  /* 0x000000400c00780c */ /* 0x000fe20004721270 */
[----:B-----5:R-:W-:-:S04]  /*01c0*/  IMAD.WIDE R22, R23, 0x4, R20 ;  /* 0x0000000417167825 */ /* 0x020fc800078e0214 */
[----:B------:R-:W-:Y:S01]  /*01d0*/  IMAD.WIDE R20, R13, 0x4, R20 ;  /* 0x000000040d147825 */ /* 0x000fe200078e0214 */
[----:B------:R-:W-:Y:S01]  /*01e0*/  CS2R R12, SRZ ;  /* 0x00000000000c7805 */ /* 0x000fe2000001ff00 */
[----:B------:R-:W3:Y:S01]  /*01f0*/  @P2 LDG.E.EL.128 R8, desc[UR6][R22.64] ;  /* 0x0000000616082981 */ /* 0x000ee2000c2e1d00 */
[----:B------:R-:W-:Y:S01]  /*0200*/  CS2R R16, SRZ ;  /* 0x0000000000107805 */ /* 0x000fe2000001ff00 */
[----:B0-----:R-:W-:Y:S01]  /*0210*/  IMAD.WIDE R24, R27, 0x4, R18 ;  /* 0x000000041b187825 */ /* 0x001fe200078e0212 */
[----:B------:R-:W-:-:S04]  /*0220*/  CS2R R18, SRZ ;  /* 0x0000000000127805 */ /* 0x000fc8000001ff00 */
[----:B------:R0:W3:Y:S04]  /*0230*/  @!P0 LDG.E.EL.128 R12, desc[UR6][R24.64] ;  /* 0x00000006180c8981 */ /* 0x0000e8000c2e1d00 */
[----:B------:R3:W4:Y:S01]  /*0240*/  @P1 LDG.E.EL.128 R16, desc[UR6][R20.64] ;  /* 0x0000000614101981 */ /* 0x000722000c2e1d00 */
[----:B0-----:R-:W0:Y:S01]  /*0250*/  LDC.64 R24, c[0x0][0x228] ;  /* 0x00008a00ff187b82 */ /* 0x001e220000000a00 */
[----:B--2---:R-:W-:Y:S01]  /*0260*/  FADD R4, R4, 0.0010000000474974513054 ;  /* 0x3a83126f04047421 */ /* 0x004fe20000000000 */
[----:B------:R-:W-:Y:S01]  /*0270*/  FADD R5, R5, 0.0010000000474974513054 ;  /* 0x3a83126f05057421 */ /* 0x000fe20000000000 */
[----:B------:R-:W-:Y:S02]  /*0280*/  FADD R22, R6, 0.0010000000474974513054 ;  /* 0x3a83126f06167421 */ /* 0x000fe40000000000 */
[----:B------:R1:W2:Y:S08]  /*0290*/  MUFU.SQRT R23, R4 ;  /* 0x0000000400177308 */ /* 0x0002b00000002000 */
[----:B------:R-:W5:Y:S01]  /*02a0*/  MUFU.SQRT R5, R5 ;  /* 0x0000000500057308 */ /* 0x000f620000002000 */
[----:B-1----:R-:W-:Y:S01]  /*02b0*/  HFMA2.MMA R4, -RZ, RZ, 1.625, 0 ;  /* 0x3e800000ff047435 */ /* 0x002fe200000001ff */
[----:B--2---:R-:W-:-:S06]  /*02c0*/  FSETP.GT.AND P1, PT, R23, 8.50705917302346158658e+37, PT ;  /* 0x7e8000001700780b */ /* 0x004fcc0003f24000 */
[----:B------:R-:W1:Y:S01]  /*02d0*/  MUFU.SQRT R22, R22 ;  /* 0x0000001600167308 */ /* 0x000e620000002000 */
[----:B------:R-:W-:Y:S02]  /*02e0*/  FSETP.GEU.AND P4, PT, R23, 1.175494350822287508e-38, PT ;  /* 0x008000001700780b */ /* 0x000fe40003f8e000 */
[----:B------:R-:W-:Y:S02]  /*02f0*/  FSEL R29, R4, 1, P1 ;  /* 0x3f800000041d7808 */ /* 0x000fe40000800000 */
[C---:B-----5:R-:W-:Y:S02]  /*0300*/  FSETP.GT.AND P2, PT, R5.reuse, 8.50705917302346158658e+37, PT ;  /* 0x7e8000000500780b */ /* 0x060fe40003f44000 */
[----:B------:R-:W-:Y:S01]  /*0310*/  FSETP.GEU.AND P5, PT, R5, 1.175494350822287508e-38, PT ;  /* 0x008000000500780b */ /* 0x000fe20003fae000 */
[----:B------:R-:W-:Y:S01]  /*0320*/  @P1 FMUL R23, R23, 0.25 ;  /* 0x3e80000017171820 */ /* 0x000fe20000400000 */
[----:B---3--:R-:W-:Y:S01]  /*0330*/  FADD R20, -R13, R9 ;  /* 0x000000090d147221 */ /* 0x008fe20000000100 */
[----:B------:R-:W-:Y:S01]  /*0340*/  FADD R21, -R12, R8 ;  /* 0x000000080c157221 */ /* 0x000fe20000000100 */
[----:B-1----:R-:W-:-:S03]  /*0350*/  FSETP.GT.AND P3, PT, R22, 8.50705917302346158658e+37, PT ;  /* 0x7e8000001600780b */ /* 0x002fc60003f64000 */
[----:B------:R-:W-:Y:S01]  /*0360*/  @!P4 FMUL R23, R23, 16777216 ;  /* 0x4b8000001717c820 */ /* 0x000fe20000400000 */
[----:B------:R-:W-:Y:S01]  /*0370*/  FSETP.GEU.AND P6, PT, R22, 1.175494350822287508e-38, PT ;  /* 0x008000001600780b */ /* 0x000fe20003fce000 */
[----:B------:R-:W1:Y:S01]  /*0380*/  LDC.64 R8, c[0x0][0x230] ;  /* 0x00008c00ff087b82 */ /* 0x000e620000000a00 */
[----:B----4-:R-:W-:Y:S01]  /*0390*/  FADD R17, -R13, R17 ;  /* 0x000000110d117221 */ /* 0x010fe20000000100 */
[----:B------:R-:W-:Y:S01]  /*03a0*/  @P2 FMUL R5, R5, 0.25 ;  /* 0x3e80000005052820 */ /* 0x000fe20000400000 */
[----:B------:R-:W2:Y:S01]  /*03b0*/  MUFU.RCP R6, R23 ;  /* 0x0000001700067308 */ /* 0x000ea20000001000 */
[----:B------:R-:W-:Y:S01]  /*03c0*/  @!P4 FMUL R29, R29, 16777216 ;  /* 0x4b8000001d1dc820 */ /* 0x000fe20000400000 */
[----:B------:R-:W-:Y:S01]  /*03d0*/  FADD R16, -R12, R16 ;  /* 0x000000100c107221 */ /* 0x000fe20000000100 */
[----:B------:R-:W-:Y:S01]  /*03e0*/  @!P5 FMUL R5, R5, 16777216 ;  /* 0x4b8000000505d820 */ /* 0x000fe20000400000 */
[----:B------:R-:W-:Y:S01]  /*03f0*/  FSEL R12, R4, 1, P3 ;  /* 0x3f800000040c7808 */ /* 0x000fe20001800000 */
[----:B------:R-:W-:-:S04]  /*0400*/  @P3 FMUL R22, R22, 0.25 ;  /* 0x3e80000016163820 */ /* 0x000fc80000400000 */
[----:B------:R-:W3:Y:S01]  /*0410*/  MUFU.RCP R5, R5 ;  /* 0x0000000500057308 */ /* 0x000ee20000001000 */
[----:B------:R-:W-:Y:S01]  /*0420*/  @!P6 FMUL R12, R12, 16777216 ;  /* 0x4b8000000c0ce820 */ /* 0x000fe20000400000 */
[----:B------:R-:W-:Y:S01]  /*0430*/  @!P6 FMUL R22, R22, 16777216 ;  /* 0x4b8000001616e820 */ /* 0x000fe20000400000 */
[----:B--2---:R-:W-:Y:S01]  /*0440*/  FMUL R29, R6, R29 ;  /* 0x0000001d061d7220 */ /* 0x004fe20000400000 */
[----:B------:R-:W-:-:S04]  /*0450*/  FSEL R6, R4, 1, P2 ;  /* 0x3f80000004067808 */ /* 0x000fc80001000000 */
[----:B------:R-:W2:Y:S01]  /*0460*/  MUFU.RCP R13, R22 ;  /* 0x00000016000d7308 */ /* 0x000ea20000001000 */
[----:B------:R-:W-:Y:S01]  /*0470*/  @!P5 FMUL R6, R6, 16777216 ;  /* 0x4b8000000606d820 */ /* 0x000fe20000400000 */
[----:B-1----:R-:W-:-:S04]  /*0480*/  IMAD.WIDE R8, R27, 0x4, R8 ;  /* 0x000000041b087825 */ /* 0x002fc800078e0208 */
[----:B---3--:R-:W-:Y:S01]  /*0490*/  FMUL R23, R5, R6 ;  /* 0x0000000605177220 */ /* 0x008fe20000400000 */
[-C--:B------:R-:W-:Y:S01]  /*04a0*/  FMUL R5, R21, R29.reuse ;  /* 0x0000001d15057220 */ /* 0x080fe20000400000 */
[----:B--2---:R-:W-:Y:S01]  /*04b0*/  FMUL R6, R13, R12 ;  /* 0x0000000c0d067220 */ /* 0x004fe20000400000 */
[----:B------:R-:W-:Y:S01]  /*04c0*/  FMUL R13, R16, R29 ;  /* 0x0000001d100d7220 */ /* 0x000fe20000400000 */
[-C--:B------:R-:W-:Y:S01]  /*04d0*/  FMUL R12, R17, R23.reuse ;  /* 0x00000017110c7220 */ /* 0x080fe20000400000 */
[----:B------:R-:W-:Y:S01]  /*04e0*/  FMUL R16, R20, R23 ;  /* 0x0000001714107220 */ /* 0x000fe20000400000 */
[----:B0-----:R-:W-:Y:S01]  /*04f0*/  IMAD.WIDE R28, R27, 0x4, R24 ;  /* 0x000000041b1c7825 */ /* 0x001fe200078e0218 */
[----:B------:R-:W-:Y:S02]  /*0500*/  CS2R R20, SRZ ;  /* 0x0000000000147805 */ /* 0x000fe4000001ff00 */
[----:B------:R-:W-:Y:S02]  /*0510*/  CS2R R22, SRZ ;  /* 0x0000000000167805 */ /* 0x000fe4000001ff00 */
[----:B------:R-:W-:-:S02]  /*0520*/  CS2R R24, SRZ ;  /* 0x0000000000187805 */ /* 0x000fc4000001ff00 */
[----:B------:R-:W-:Y:S02]  /*0530*/  CS2R R26, SRZ ;  /* 0x00000000001a7805 */ /* 0x000fe4000001ff00 */
[----:B------:R0:W2:Y:S04]  /*0540*/  @!P0 LDG.E.EL.128 R20, desc[UR6][R28.64] ;  /* 0x000000061c148981 */ /* 0x0000a8000c2e1d00 */
[----:B------:R-:W2:Y:S01]  /*0550*/  @!P0 LDG.E.EL.128 R24, desc[UR6][R8.64] ;  /* 0x0000000608188981 */ /* 0x000ea2000c2e1d00 */
[----:B------:R-:W-:Y:S01]  /*0560*/  FADD R7, R7, 0.0010000000474974513054 ;  /* 0x3a83126f07077421 */ /* 0x000fe20000000000 */
[C---:B------:R-:W-:Y:S01]  /*0570*/  FADD R19, -R15.reuse, R19 ;  /* 0x000000130f137221 */ /* 0x040fe20000000100 */
[----:B------:R-:W-:Y:S01]  /*0580*/  FADD R11, -R15, R11 ;  /* 0x0000000b0f0b7221 */ /* 0x000fe20000000100 */
[----:B------:R-:W1:Y:S01]  /*0590*/  S2UR UR5, SR_CgaCtaId ;  /* 0x00000000000579c3 */ /* 0x000e620000008800 */
[----:B------:R-:W3:Y:S01]  /*05a0*/  MUFU.SQRT R17, R7 ;  /* 0x0000000700117308 */ /* 0x000ee20000002000 */
[----:B0-----:R-:W-:Y:S01]  /*05b0*/  FADD R29, -R14, R18 ;  /* 0x000000120e1d7221 */ /* 0x001fe20000000100 */
[----:B------:R-:W-:-:S03]  /*05c0*/  UMOV UR4, 0x400 ;  /* 0x0000040000047882 */ /* 0x000fc60000000000 */
[----:B------:R-:W-:Y:S01]  /*05d0*/  FMUL R29, R29, R6 ;  /* 0x000000061d1d7220 */ /* 0x000fe20000400000 */
[C---:B---3--:R-:W-:Y:S02]  /*05e0*/  FSETP.GT.AND P0, PT, R17.reuse, 8.50705917302346158658e+37, PT ;  /* 0x7e8000001100780b */ /* 0x048fe40003f04000 */
[----:B------:R-:W-:Y:S01]  /*05f0*/  FSETP.GEU.AND P1, PT, R17, 1.175494350822287508e-38, PT ;  /* 0x008000001100780b */ /* 0x000fe20003f2e000 */
[----:B-1----:R-:W-:-:S10]  /*0600*/  UPRMT UR4, UR5, 0x654, UR4 ;  /* 0x0000065405047896 */ /* 0x002fd40008000004 */
[----:B------:R-:W-:-:S04]  /*0610*/  @P0 FMUL R17, R17, 0.25 ;  /* 0x3e80000011110820 */ /* 0x000fc80000400000 */
[----:B------:R-:W-:-:S06]  /*0620*/  @!P1 FMUL R17, R17, 16777216 ;  /* 0x4b80000011119820 */ /* 0x000fcc0000400000 */
[----:B------:R-:W0:Y:S01]  /*0630*/  MUFU.RCP R17, R17 ;  /* 0x0000001100117308 */ /* 0x000e220000001000 */
[-CC-:B--2---:R-:W-:Y:S01]  /*0640*/  FFMA R13, R13, R20.reuse, R24.reuse ;  /* 0x000000140d0d7223 */ /* 0x184fe20000000018 */
[----:B------:R-:W-:Y:S01]  /*0650*/  FFMA R5, R5, R20, R24 ;  /* 0x0000001405057223 */ /* 0x000fe20000000018 */
[-C--:B------:R-:W-:Y:S01]  /*0660*/  FFMA R12, R12, R21.reuse, R25 ;  /* 0x000000150c0c7223 */ /* 0x080fe20000000019 */
[----:B------:R-:W-:Y:S01]  /*0670*/  FFMA R7, R29, R22, R26 ;  /* 0x000000161d077223 */ /* 0x000fe2000000001a */
[----:B------:R-:W-:Y:S01]  /*0680*/  FADD R20, RZ, -R13 ;  /* 0x8000000dff147221 */ /* 0x000fe20000000000 */
[----:B------:R-:W-:Y:S01]  /*0690*/  FADD R29, -R14, R10 ;  /* 0x0000000a0e1d7221 */ /* 0x000fe20000000100 */
[----:B------:R-:W-:Y:S01]  /*06a0*/  FADD R8, RZ, -R12 ;  /* 0x8000000cff087221 */ /* 0x000fe20000000000 */
[----:B------:R-:W-:Y:S01]  /*06b0*/  FADD R10, RZ, -R7 ;  /* 0x80000007ff0a7221 */ /* 0x000fe20000000000 */
[----:B------:R-:W-:Y:S01]  /*06c0*/  FMUL R18, R20, 1.4426950216293334961 ;  /* 0x3fb8aa3b14127820 */ /* 0x000fe20000400000 */
[----:B------:R-:W-:Y:S01]  /*06d0*/  FSEL R20, R4, 1, P0 ;  /* 0x3f80000004147808 */ /* 0x000fe20000000000 */
[----:B------:R-:W-:Y:S01]  /*06e0*/  FMUL R8, R8, 1.4426950216293334961 ;  /* 0x3fb8aa3b08087820 */ /* 0x000fe20000400000 */
[----:B------:R-:W-:Y:S01]  /*06f0*/  FMUL R10, R10, 1.4426950216293334961 ;  /* 0x3fb8aa3b0a0a7820 */ /* 0x000fe20000400000 */
[----:B------:R-:W-:Y:S01]  /*0700*/  FFMA R16, R16, R21, R25 ;  /* 0x0000001510107223 */ /* 0x000fe20000000019 */
[----:B------:R-:W-:Y:S01]  /*0710*/  FSETP.GEU.AND P3, PT, R18, -126, PT ;  /* 0xc2fc00001200780b */ /* 0x000fe20003f6e000 */
[----:B------:R-:W-:Y:S01]  /*0720*/  @!P1 FMUL R20, R20, 16777216 ;  /* 0x4b80000014149820 */ /* 0x000fe20000400000 */
[----:B------:R-:W-:Y:S01]  /*0730*/  FSETP.GEU.AND P4, PT, R8, -126, PT ;  /* 0xc2fc00000800780b */ /* 0x000fe20003f8e000 */
[----:B------:R-:W-:Y:S01]  /*0740*/  FADD R14, RZ, -R5 ;  /* 0x80000005ff0e7221 */ /* 0x000fe20000000000 */
[----:B------:R-:W-:Y:S01]  /*0750*/  FSETP.GEU.AND P5, PT, R10, -126, PT ;  /* 0xc2fc00000a00780b */ /* 0x000fe20003fae000 */
[----:B0-----:R-:W-:Y:S01]  /*0760*/  FMUL R20, R17, R20 ;  /* 0x0000001411147220 */ /* 0x001fe20000400000 */
[----:B------:R-:W-:Y:S01]  /*0770*/  FMUL R29, R29, R6 ;  /* 0x000000061d1d7220 */ /* 0x000fe20000400000 */
[----:B------:R-:W-:Y:S01]  /*0780*/  FADD R17, RZ, -R16 ;  /* 0x80000010ff117221 */ /* 0x000fe20000000000 */
[----:B------:R-:W-:Y:S01]  /*0790*/  FMUL R14, R14, 1.4426950216293334961 ;  /* 0x3fb8aa3b0e0e7820 */ /* 0x000fe20000400000 */
[-C--:B------:R-:W-:Y:S01]  /*07a0*/  FMUL R6, R19, R20.reuse ;  /* 0x0000001413067220 */ /* 0x080fe20000400000 */
[----:B------:R-:W-:Y:S01]  /*07b0*/  FMUL R20, R11, R20 ;  /* 0x000000140b147220 */ /* 0x000fe20000400000 */
[----:B------:R-:W-:Y:S01]  /*07c0*/  FFMA R22, R29, R22, R26 ;  /* 0x000000161d167223 */ /* 0x000fe2000000001a */
[----:B------:R-:W-:Y:S01]  /*07d0*/  FMUL R17, R17, 1.4426950216293334961 ;  /* 0x3fb8aa3b11117820 */ /* 0x000fe20000400000 */
[----:B------:R-:W-:Y:S01]  /*07e0*/  @!P3 FMUL R18, R18, 0.5 ;  /* 0x3f0000001212b820 */ /* 0x000fe20000400000 */
[-CC-:B------:R-:W-:Y:S01]  /*07f0*/  FFMA R6, R6, R23.reuse, R27.reuse ;  /* 0x0000001706067223 */ /* 0x180fe2000000001b */
[----:B------:R-:W-:Y:S01]  /*0800*/  @!P4 FMUL R8, R8, 0.5 ;  /* 0x3f0000000808c820 */ /* 0x000fe20000400000 */
[----:B------:R-:W-:Y:S01]  /*0810*/  FFMA R23, R20, R23, R27 ;  /* 0x0000001714177223 */ /* 0x000fe2000000001b */
[----:B------:R0:W1:Y:S01]  /*0820*/  MUFU.EX2 R9, R18 ;  /* 0x0000001200097308 */ /* 0x0000620000000800 */
[----:B------:R-:W-:Y:S01]  /*0830*/  FSETP.GEU.AND P6, PT, R14, -126, PT ;  /* 0xc2fc00000e00780b */ /* 0x000fe20003fce000 */
[----:B------:R-:W-:Y:S01]  /*0840*/  FADD R15, RZ, -R22 ;  /* 0x80000016ff0f7221 */ /* 0x000fe20000000000 */
[----:B------:R-:W-:Y:S01]  /*0850*/  FADD R11, RZ, -R6 ;  /* 0x80000006ff0b7221 */ /* 0x000fe20000000000 */
[----:B------:R-:W-:Y:S01]  /*0860*/  @!P5 FMUL R10, R10, 0.5 ;  /* 0x3f0000000a0ad820 */ /* 0x000fe20000400000 */
[----:B------:R-:W-:Y:S01]  /*0870*/  FSETP.GEU.AND P0, PT, R17, -126, PT ;  /* 0xc2fc00001100780b */ /* 0x000fe20003f0e000 */
[----:B------:R-:W-:Y:S01]  /*0880*/  FMUL R19, R15, 1.4426950216293334961 ;  /* 0x3fb8aa3b0f137820 */ /* 0x000fe20000400000 */
[----:B------:R-:W-:Y:S01]  /*0890*/  FMUL R25, R11, 1.4426950216293334961 ;  /* 0x3fb8aa3b0b197820 */ /* 0x000fe20000400000 */
[----:B------:R-:W2:Y:S01]  /*08a0*/  MUFU.EX2 R8, R8 ;  /* 0x0000000800087308 */ /* 0x000ea20000000800 */
[----:B0-----:R-:W-:Y:S01]  /*08b0*/  FADD R18, RZ, -R23 ;  /* 0x80000017ff127221 */ /* 0x001fe20000000000 */
[----:B------:R-:W-:-:S02]  /*08c0*/  SHF.R.U32.HI R21, RZ, 0x3, R0 ;  /* 0x00000003ff157819 */ /* 0x000fc40000011600 */
[----:B------:R-:W-:Y:S01]  /*08d0*/  FSETP.GEU.AND P1, PT, R19, -126, PT ;  /* 0xc2fc00001300780b */ /* 0x000fe20003f2e000 */
[----:B------:R-:W-:Y:S01]  /*08e0*/  FMUL R18, R18, 1.4426950216293334961 ;  /* 0x3fb8aa3b12127820 */ /* 0x000fe20000400000 */
[----:B------:R-:W-:Y:S01]  /*08f0*/  FSETP.GEU.AND P2, PT, R25, -126, PT ;  /* 0xc2fc00001900780b */ /* 0x000fe20003f4e000 */
[----:B-1----:R-:W-:Y:S01]  /*0900*/  @!P3 FMUL R9, R9, R9 ;  /* 0x000000090909b220 */ /* 0x002fe20000400000 */
[----:B------:R-:W0:Y:S01]  /*0910*/  MUFU.EX2 R10, R10 ;  /* 0x0000000a000a7308 */ /* 0x000e220000000800 */
[----:B------:R-:W-:Y:S01]  /*0920*/  @!P6 FMUL R14, R14, 0.5 ;  /* 0x3f0000000e0ee820 */ /* 0x000fe20000400000 */
[----:B------:R-:W-:Y:S01]  /*0930*/  FSETP.GEU.AND P3, PT, R18, -126, PT ;  /* 0xc2fc00001200780b */ /* 0x000fe20003f6e000 */
[----:B------:R-:W-:Y:S01]  /*0940*/  @!P0 FMUL R17, R17, 0.5 ;  /* 0x3f00000011118820 */ /* 0x000fe20000400000 */
[----:B------:R-:W-:Y:S01]  /*0950*/  FADD R9, R9, 1 ;  /* 0x3f80000009097421 */ /* 0x000fe20000000000 */
[----:B------:R-:W-:Y:S01]  /*0960*/  SHF.L.U32 R24, R0, 0x8, RZ ;  /* 0x0000000800187819 */ /* 0x000fe200000006ff */
[----:B--2---:R-:W-:-:S02]  /*0970*/  @!P4 FMUL R8, R8, R8 ;  /* 0x000000080808c220 */ /* 0x004fc40000400000 */
[----:B------:R-:W1:Y:S01]  /*0980*/  MUFU.EX2 R15, R14 ;  /* 0x0000000e000f7308 */ /* 0x000e620000000800 */
[----:B------:R-:W-:Y:S01]  /*0990*/  @!P1 FMUL R19, R19, 0.5 ;  /* 0x3f00000013139820 */ /* 0x000fe20000400000 */
[----:B------:R-:W-:Y:S01]  /*09a0*/  FSETP.GT.AND P4, PT, R9, 8.50705917302346158658e+37, PT ;  /* 0x7e8000000900780b */ /* 0x000fe20003f84000 */
[----:B------:R-:W-:Y:S01]  /*09b0*/  @!P2 FMUL R25, R25, 0.5 ;  /* 0x3f0000001919a820 */ /* 0x000fe20000400000 */
[----:B------:R-:W-:Y:S01]  /*09c0*/  FADD R20, R8, 1 ;  /* 0x3f80000008147421 */ /* 0x000fe20000000000 */
[----:B------:R-:W-:Y:S01]  /*09d0*/  SGXT.U32 R21, R21, 0x5 ;  /* 0x000000051515781a */ /* 0x000fe20000000000 */
[----:B0-----:R-:W-:Y:S02]  /*09e0*/  @!P5 FMUL R10, R10, R10 ;  /* 0x0000000a0a0ad220 */ /* 0x001fe40000400000 */
[----:B------:R-:W0:Y:S01]  /*09f0*/  MUFU.EX2 R11, R17 ;  /* 0x00000011000b7308 */ /* 0x000e220000000800 */
[----:B------:R-:W-:Y:S01]  /*0a00*/  @!P3 FMUL R18, R18, 0.5 ;  /* 0x3f0000001212b820 */ /* 0x000fe20000400000 */
[----:B------:R-:W-:Y:S01]  /*0a10*/  FSETP.GT.AND P5, PT, R20, 8.50705917302346158658e+37, PT ;  /* 0x7e8000001400780b */ /* 0x000fe20003fa4000 */
[----:B------:R-:W-:Y:S01]  /*0a20*/  FADD R26, R10, 1 ;  /* 0x3f8000000a1a7421 */ /* 0x000fe20000000000 */
[----:B------:R-:W-:Y:S01]  /*0a30*/  LOP3.LUT R24, R24, 0x700, RZ, 0xc0, !PT ;  /* 0x0000070018187812 */ /* 0x000fe200078ec0ff */
[----:B-1----:R-:W-:-:S03]  /*0a40*/  @!P6 FMUL R15, R15, R15 ;  /* 0x0000000f0f0fe220 */ /* 0x002fc60000400000 */
[----:B------:R-:W1:Y:S01]  /*0a50*/  MUFU.EX2 R19, R19 ;  /* 0x0000001300137308 */ /* 0x000e620000000800 */
[----:B------:R-:W-:Y:S01]  /*0a60*/  FSETP.GT.AND P6, PT, R26, 8.50705917302346158658e+37, PT ;  /* 0x7e8000001a00780b */ /* 0x000fe20003fc4000 */
[----:B------:R-:W-:Y:S01]  /*0a70*/  @P4 FMUL R9, R9, 0.25 ;  /* 0x3e80000009094820 */ /* 0x000fe20000400000 */
[----:B------:R-:W-:Y:S01]  /*0a80*/  FADD R8, R15, 1 ;  /* 0x3f8000000f087421 */ /* 0x000fe20000000000 */
[C---:B------:R-:W-:Y:S02]  /*0a90*/  LOP3.LUT R21, R24.reuse, R21, RZ, 0xfc, !PT ;  /* 0x0000001518157212 */ /* 0x040fe400078efcff */
[----:B------:R-:W-:Y:S01]  /*0aa0*/  LEA.HI R28, R24, UR4, RZ, 0x1e ;  /* 0x00000004181c7c11 */ /* 0x000fe2000f8ff0ff */
[----:B0-----:R-:W-:Y:S01]  /*0ab0*/  @!P0 FMUL R11, R11, R11 ;  /* 0x0000000b0b0b8220 */ /* 0x001fe20000400000 */
[----:B------:R-:W0:Y:S01]  /*0ac0*/  MUFU.EX2 R25, R25 ;  /* 0x0000001900197308 */ /* 0x000e220000000800 */
[----:B------:R-:W-:Y:S01]  /*0ad0*/  @P5 FMUL R20, R20, 0.25 ;  /* 0x3e80000014145820 */ /* 0x000fe20000400000 */
[----:B------:R-:W-:Y:S01]  /*0ae0*/  FSETP.GT.AND P0, PT, R8, 8.50705917302346158658e+37, PT ;  /* 0x7e8000000800780b */ /* 0x000fe20003f04000 */
[----:B------:R-:W-:-:S03]  /*0af0*/  FADD R10, R11, 1 ;  /* 0x3f8000000b0a7421 */ /* 0x000fc60000000000 */
[----:B------:R-:W-:Y:S01]  /*0b00*/  @P6 FMUL R26, R26, 0.25 ;  /* 0x3e8000001a1a6820 */ /* 0x000fe20000400000 */
[----:B-1----:R-:W-:Y:S01]  /*0b10*/  @!P1 FMUL R19, R19, R19 ;  /* 0x0000001313139220 */ /* 0x002fe20000400000 */
[----:B------:R1:W2:Y:S01]  /*0b20*/  MUFU.EX2 R14, R18 ;  /* 0x00000012000e7308 */ /* 0x0002a20000000800 */
[----:B------:R-:W-:Y:S02]  /*0b30*/  FSETP.GT.AND P1, PT, R10, 8.50705917302346158658e+37, PT ;  /* 0x7e8000000a00780b */ /* 0x000fe40003f24000 */
[----:B------:R-:W-:Y:S02]  /*0b40*/  FADD R19, R19, 1 ;  /* 0x3f80000013137421 */ /* 0x000fe40000000000 */
[----:B------:R-:W-:Y:S01]  /*0b50*/  FSEL R27, R4, 1, P1 ;  /* 0x3f800000041b7808 */ /* 0x000fe20000800000 */
[----:B0-----:R-:W-:Y:S02]  /*0b60*/  @!P2 FMUL R25, R25, R25 ;  /* 0x000000191919a220 */ /* 0x001fe40000400000 */
[----:B------:R0:W-:Y:S01]  /*0b70*/  MUFU.RCP R15, R20 ;  /* 0x00000014000f7308 */ /* 0x0001e20000001000 */
[----:B-1----:R-:W-:Y:S01]  /*0b80*/  LOP3.LUT R18, R24, 0x40, RZ, 0xfc, !PT ;  /* 0x0000004018127812 */ /* 0x002fe200078efcff */
[----:B------:R-:W-:Y:S01]  /*0b90*/  @P0 FMUL R8, R8, 0.25 ;  /* 0x3e80000008080820 */ /* 0x000fe20000400000 */
[----:B------:R-:W-:Y:S01]  /*0ba0*/  FADD R25, R25, 1 ;  /* 0x3f80000019197421 */ /* 0x000fe20000000000 */
[----:B------:R-:W-:-:S02]  /*0bb0*/  FSETP.GT.AND P2, PT, R19, 8.50705917302346158658e+37, PT ;  /* 0x7e8000001300780b */ /* 0x000fc40003f44000 */
[----:B------:R-:W-:Y:S01]  /*0bc0*/  @P1 FMUL R10, R10, 0.25 ;  /* 0x3e8000000a0a1820 */ /* 0x000fe20000400000 */
[----:B--2---:R-:W-:Y:S01]  /*0bd0*/  @!P3 FMUL R14, R14, R14 ;  /* 0x0000000e0e0eb220 */ /* 0x004fe20000400000 */
[----:B------:R1:W-:Y:S01]  /*0be0*/  MUFU.RCP R11, R26 ;  /* 0x0000001a000b7308 */ /* 0x0003e20000001000 */
[C---:B0-----:R-:W-:Y:S02]  /*0bf0*/  LOP3.LUT R20, R24.reuse, 0x80, RZ, 0xfc, !PT ;  /* 0x0000008018147812 */ /* 0x041fe400078efcff */
[----:B------:R-:W-:Y:S01]  /*0c00*/  LOP3.LUT R24, R24, 0xc0, RZ, 0xfc, !PT ;  /* 0x000000c018187812 */ /* 0x000fe200078efcff */
[----:B------:R-:W-:Y:S01]  /*0c10*/  FADD R14, R14, 1 ;  /* 0x3f8000000e0e7421 */ /* 0x000fe20000000000 */
[----:B------:R-:W-:Y:S02]  /*0c20*/  FSETP.GT.AND P3, PT, R25, 8.50705917302346158658e+37, PT ;  /* 0x7e8000001900780b */ /* 0x000fe40003f64000 */
[----:B------:R-:W-:Y:S01]  /*0c30*/  LEA.HI R18, R18, UR4, RZ, 0x1e ;  /* 0x0000000412127c11 */ /* 0x000fe2000f8ff0ff */
[----:B------:R0:W2:Y:S01]  /*0c40*/  MUFU.RCP R17, R9 ;  /* 0x0000000900117308 */ /* 0x0000a20000001000 */
[----:B-1----:R-:W-:Y:S01]  /*0c50*/  LEA.HI R26, R24, UR4, RZ, 0x1e ;  /* 0x00000004181a7c11 */ /* 0x002fe2000f8ff0ff */
[----:B------:R-:W-:Y:S01]  /*0c60*/  @P2 FMUL R19, R19, 0.25 ;  /* 0x3e80000013132820 */ /* 0x000fe20000400000 */
[----:B------:R-:W-:-:S02]  /*0c70*/  FSEL R24, R4, 1, P4 ;  /* 0x3f80000004187808 */ /* 0x000fc40002000000 */
[----:B------:R-:W-:Y:S02]  /*0c80*/  FSETP.GT.AND P4, PT, R14, 8.50705917302346158658e+37, PT ;  /* 0x7e8000000e00780b */ /* 0x000fe40003f84000 */
[----:B------:R-:W-:Y:S01]  /*0c90*/  LEA.HI R20, R20, UR4, RZ, 0x1e ;  /* 0x0000000414147c11 */ /* 0x000fe2000f8ff0ff */
[----:B------:R-:W1:Y:S01]  /*0ca0*/  MUFU.RCP R8, R8 ;  /* 0x0000000800087308 */ /* 0x000e620000001000 */
[----:B0-----:R-:W-:Y:S01]  /*0cb0*/  LEA R9, R21, R28, 0x2 ;  /* 0x0000001c15097211 */ /* 0x001fe200078e10ff */
[----:B------:R-:W-:Y:S01]  /*0cc0*/  @P3 FMUL R25, R25, 0.25 ;  /* 0x3e80000019193820 */ /* 0x000fe20000400000 */
[C---:B------:R-:W-:Y:S02]  /*0cd0*/  LEA R18, R21.reuse, R18, 0x2 ;  /* 0x0000001215127211 */ /* 0x040fe400078e10ff */
[C---:B------:R-:W-:Y:S02]  /*0ce0*/  LEA R20, R21.reuse, R20, 0x2 ;  /* 0x0000001415147211 */ /* 0x040fe400078e10ff */
[----:B------:R-:W-:Y:S01]  /*0cf0*/  LEA R21, R21, R26, 0x2 ;  /* 0x0000001a15157211 */ /* 0x000fe200078e10ff */
[----:B------:R-:W0:Y:S01]  /*0d00*/  MUFU.RCP R10, R10 ;  /* 0x0000000a000a7308 */ /* 0x000e220000001000 */
[----:B------:R-:W-:Y:S01]  /*0d10*/  FSEL R26, R4, 1, P5 ;  /* 0x3f800000041a7808 */ /* 0x000fe20002800000 */
[----:B------:R-:W-:Y:S01]  /*0d20*/  @P4 FMUL R14, R14, 0.25 ;  /* 0x3e8000000e0e4820 */ /* 0x000fe20000400000 */
[----:B------:R-:W-:Y:S01]  /*0d30*/  FSEL R28, R4, 1, P6 ;  /* 0x3f800000041c7808 */ /* 0x000fe20003000000 */
[----:B--2---:R-:W-:-:S02]  /*0d40*/  FMUL R24, R17, R24 ;  /* 0x0000001811187220 */ /* 0x004fc40000400000 */
[----:B------:R-:W-:Y:S02]  /*0d50*/  FMUL R15, R15, R26 ;  /* 0x0000001a0f0f7220 */ /* 0x000fe40000400000 */
[----:B------:R2:W3:Y:S01]  /*0d60*/  MUFU.RCP R17, R25 ;  /* 0x0000001900117308 */ /* 0x0004e20000001000 */
[----:B------:R-:W-:Y:S01]  /*0d70*/  FMUL R26, R11, R28 ;  /* 0x0000001c0b1a7220 */ /* 0x000fe20000400000 */
[C---:B------:R-:W-:Y:S01]  /*0d80*/  FSEL R11, R4.reuse, 1, P0 ;  /* 0x3f800000040b7808 */ /* 0x040fe20000000000 */
[----:B------:R-:W-:Y:S01]  /*0d90*/  FMUL R24, R13, R24 ;  /* 0x000000180d187220 */ /* 0x000fe20000400000 */
[----:B------:R-:W-:Y:S01]  /*0da0*/  FSEL R28, R4, 1, P2 ;  /* 0x3f800000041c7808 */ /* 0x000fe20001000000 */
[----:B------:R-:W-:Y:S01]  /*0db0*/  FMUL R15, R12, R15 ;  /* 0x0000000f0c0f7220 */ /* 0x000fe20000400000 */
[----:B------:R-:W-:Y:S01]  /*0dc0*/  FMUL R13, R7, R26 ;  /* 0x0000001a070d7220 */ /* 0x000fe20000400000 */
[----:B-1----:R-:W-:Y:S01]  /*0dd0*/  FMUL R8, R8, R11 ;  /* 0x0000000b08087220 */ /* 0x002fe20000400000 */
[----:B------:R-:W1:Y:S01]  /*0de0*/  MUFU.RCP R19, R19 ;  /* 0x0000001300137308 */ /* 0x000e620000001000 */
[----:B0-----:R-:W-:Y:S01]  /*0df0*/  FMUL R11, R10, R27 ;  /* 0x0000001b0a0b7220 */ /* 0x001fe20000400000 */
[C---:B------:R-:W-:Y:S01]  /*0e00*/  FSEL R10, R4.reuse, 1, P3 ;  /* 0x3f800000040a7808 */ /* 0x040fe20001800000 */
[----:B------:R-:W-:Y:S01]  /*0e10*/  FMUL R26, R5, R8 ;  /* 0x00000008051a7220 */ /* 0x000fe20000400000 */
[----:B--2---:R-:W-:Y:S01]  /*0e20*/  FSEL R25, R4, 1, P4 ;  /* 0x3f80000004197808 */ /* 0x004fe20002000000 */
[----:B------:R-:W-:Y:S01]  /*0e30*/  STS [R9], R24 ;  /* 0x0000001809007388 */ /* 0x000fe20000000800 */
[----:B------:R-:W-:Y:S01]  /*0e40*/  SHF.L.U32 R8, R0, 0x2, RZ ;  /* 0x0000000200087819 */ /* 0x000fe200000006ff */
[----:B---3--:R-:W-:Y:S01]  /*0e50*/  FMUL R17, R17, R10 ;  /* 0x0000000a11117220 */ /* 0x008fe20000400000 */
[----:B------:R-:W0:Y:S01]  /*0e60*/  MUFU.RCP R14, R14 ;  /* 0x0000000e000e7308 */ /* 0x000e220000001000 */
[----:B------:R-:W-:Y:S01]  /*0e70*/  STS [R18+0x100], R15 ;  /* 0x0001000f12007388 */ /* 0x000fe20000000800 */
[----:B------:R-:W-:-:S02]  /*0e80*/  LOP3.LUT R8, R8, 0x3fc, RZ, 0xc0, !PT ;  /* 0x000003fc08087812 */ /* 0x000fc400078ec0ff */
[----:B------:R-:W-:Y:S01]  /*0e90*/  SHF.L.U32 R12, R0, 0x2, RZ ;  /* 0x00000002000c7819 */ /* 0x000fe200000006ff */
[----:B------:R-:W-:Y:S01]  /*0ea0*/  STS [R20+0x200], R13 ;  /* 0x0002000d14007388 */ /* 0x000fe20000000800 */
[----:B-1----:R-:W-:Y:S02]  /*0eb0*/  FMUL R19, R19, R28 ;  /* 0x0000001c13137220 */ /* 0x002fe40000400000 */
[----:B------:R-:W-:Y:S02]  /*0ec0*/  LOP3.LUT R12, R3, 0x3c, R12, 0xf8, !PT ;  /* 0x0000003c030c7812 */ /* 0x000fe400078ef80c */
[----:B------:R-:W-:Y:S02]  /*0ed0*/  FMUL R19, R22, R19 ;  /* 0x0000001316137220 */ /* 0x000fe40000400000 */
[----:B------:R-:W-:Y:S02]  /*0ee0*/  SHF.R.S32.HI R3, RZ, 0x1f, R12 ;  /* 0x0000001fff037819 */ /* 0x000fe4000001140c */
[----:B------:R-:W-:Y:S01]  /*0ef0*/  ISETP.GE.AND P0, PT, R12, 0x40, PT ;  /* 0x000000400c00780c */ /* 0x000fe20003f06270 */
[----:B0-----:R-:W-:Y:S01]  /*0f00*/  FMUL R4, R14, R25 ;  /* 0x000000190e047220 */ /* 0x001fe20000400000 */
[----:B------:R-:W-:Y:S01]  /*0f10*/  FMUL R14, R6, R17 ;  /* 0x00000011060e7220 */ /* 0x000fe20000400000 */
[----:B------:R-:W-:-:S02]  /*0f20*/  FMUL R25, R16, R11 ;  /* 0x0000000b10197220 */ /* 0x000fc40000400000 */
[----:B------:R-:W-:Y:S01]  /*0f30*/  FMUL R16, R23, R4 ;  /* 0x0000000417107220 */ /* 0x000fe20000400000 */
[----:B------:R-:W-:Y:S01]  /*0f40*/  LOP3.LUT R4, R0, 0xf0, RZ, 0xc0, !PT ;  /* 0x000000f000047812 */ /* 0x000fe200078ec0ff */
[----:B------:R-:W-:Y:S01]  /*0f50*/  STS [R21+0x300], R14 ;  /* 0x0003000e15007388 */ /* 0x000fe20000000800 */
[----:B------:R-:W0:Y:S02]  /*0f60*/  LDC.64 R10, c[0x0][0x238] ;  /* 0x00008e00ff0a7b82 */ /* 0x000e240000000a00 */
[----:B------:R-:W-:Y:S01]  /*0f70*/  IADD3 R5, R4, UR4, RZ ;  /* 0x0000000404057c10 */ /* 0x000fe2000fffe0ff */
[----:B------:R1:W-:Y:S03]  /*0f80*/  STS [R9+0x80], R26 ;  /* 0x0000801a09007388 */ /* 0x0003e60000000800 */
[----:B------:R-:W-:Y:S01]  /*0f90*/  LEA R5, R8, R5, 0x2 ;  /* 0x0000000508057211 */ /* 0x000fe200078e10ff */
[----:B------:R-:W-:Y:S04]  /*0fa0*/  STS [R18+0x180], R25 ;  /* 0x0001801912007388 */ /* 0x000fe80000000800 */
[----:B------:R-:W-:Y:S01]  /*0fb0*/  STS [R20+0x280], R19 ;  /* 0x0002801314007388 */ /* 0x000fe20000000800 */
[----:B-1----:R-:W-:-:S03]  /*0fc0*/  SHF.R.U32.HI R9, RZ, 0x4, R0 ;  /* 0x00000004ff097819 */ /* 0x002fc60000011600 */
[----:B------:R-:W-:Y:S01]  /*0fd0*/  STS [R21+0x380], R16 ;  /* 0x0003801015007388 */ /* 0x000fe20000000800 */
[----:B------:R-:W-:Y:S02]  /*0fe0*/  LEA.HI R0, R3, R12, RZ, 0x4 ;  /* 0x0000000c03007211 */ /* 0x000fe400078f20ff */
[----:B------:R-:W-:Y:S01]  /*0ff0*/  SGXT.U32 R3, R9, 0x4 ;  /* 0x000000040903781a */ /* 0x000fe20000000000 */
[----:B------:R-:W-:Y:S01]  /*1000*/  BAR.SYNC.DEFER_BLOCKING 0x0 ;  /* 0x0000000000007b1d */ /* 0x000fe20000010000 */
[----:B------:R-:W-:Y:S02]  /*1010*/  SHF.L.U32 R13, R0, 0x5, RZ ;  /* 0x00000005000d7819 */ /* 0x000fe400000006ff */
[----:B------:R-:W-:Y:S02]  /*1020*/  LOP3.LUT R3, R3, R2, RZ, 0xfc, !PT ;  /* 0x0000000203037212 */ /* 0x000fe400078efcff */
[----:B------:R-:W-:Y:S02]  /*1030*/  LOP3.LUT R2, R8, 0x400, RZ, 0xfc, !PT ;  /* 0x0000040008027812 */ /* 0x000fe400078efcff */
[----:B------:R-:W-:-:S02]  /*1040*/  LOP3.LUT R9, R0, 0xfffffff0, RZ, 0xc0, !PT ;  /* 0xfffffff000097812 */ /* 0x000fc400078ec0ff */
[----:B------:R-:W-:Y:S02]  /*1050*/  LOP3.LUT R13, R13, 0xfffffe00, RZ, 0xc0, !PT ;  /* 0xfffffe000d0d7812 */ /* 0x000fe400078ec0ff */
[----:B------:R-:W-:Y:S02]  /*1060*/  LOP3.LUT R0, R3, 0x10, RZ, 0xfc, !PT ;  /* 0x0000001003007812 */ /* 0x000fe400078efcff */
[----:B------:R-:W-:Y:S02]  /*1070*/  SHF.R.U32.HI R2, RZ, 0x2, R2 ;  /* 0x00000002ff027819 */ /* 0x000fe40000011602 */
[----:B------:R-:W-:Y:S02]  /*1080*/  IADD3 R9, R13, R12, -R9 ;  /* 0x0000000c0d097210 */ /* 0x000fe40007ffe809 */
[----:B------:R-:W-:Y:S02]  /*1090*/  ISETP.LT.AND P1, PT, R3, 0x20, !P0 ;  /* 0x000000200300780c */ /* 0x000fe40004721270 */
[----:B------:R-:W-:-:S02]  /*10a0*/  ISETP.LT.AND P0, PT, R0, 0x20, !P0 ;  /* 0x000000200000780c */ /* 0x000fc40004701270 */
[----:B------:R-:W-:Y:S02]  /*10b0*/  LOP3.LUT R2, R2, 0x1f0, RZ, 0xc0, !PT ;  /* 0x000001f002027812 */ /* 0x000fe400078ec0ff */
[----:B------:R-:W-:Y:S01]  /*10c0*/  LEA R3, R3, R9, 0x4 ;  /* 0x0000000903037211 */ /* 0x000fe200078e20ff */
[----:B------:R-:W1:Y:S01]  /*10d0*/  LDS.128 R4, [R5] ;  /* 0x0000000005047984 */ /* 0x000e620000000c00 */
[----:B------:R-:W-:-:S03]  /*10e0*/  IADD3 R13, R2, UR4, RZ ;  /* 0x00000004020d7c10 */ /* 0x000fc6000fffe0ff */
[----:B0-----:R-:W-:Y:S01]  /*10f0*/  IMAD.WIDE R2, R3, 0x4, R10 ;  /* 0x0000000403027825 */ /* 0x001fe200078e020a */
[----:B------:R-:W-:-:S04]  /*1100*/  LEA R13, R8, R13, 0x2 ;  /* 0x0000000d080d7211 */ /* 0x000fc800078e10ff */
[----:B-1----:R0:W-:Y:S02]  /*1110*/  @P1 STG.E.128 desc[UR6][R2.64], R4 ;  /* 0x0000000402001986 */ /* 0x0021e4000c101d06 */
[----:B0-----:R-:W-:Y:S05]  /*1120*/  @!P0 EXIT ;  /* 0x000000000000894d */ /* 0x001fea0003800000 */
[----:B------:R-:W0:Y:S01]  /*1130*/  LDS.128 R12, [R13+0x1000] ;  /* 0x001000000d0c7984 */ /* 0x000e220000000c00 */
[----:B------:R-:W-:-:S05]  /*1140*/  LEA R9, R0, R9, 0x4 ;  /* 0x0000000900097211 */ /* 0x000fca00078e20ff */
[----:B------:R-:W-:-:S05]  /*1150*/  IMAD.WIDE R10, R9, 0x4, R10 ;  /* 0x00000004090a7825 */ /* 0x000fca00078e020a */
[----:B0-----:R-:W-:Y:S01]  /*1160*/  STG.E.128 desc[UR6][R10.64], R12 ;  /* 0x0000000c0a007986 */ /* 0x001fe2000c101d06 */
[----:B------:R-:W-:Y:S05]  /*1170*/  EXIT ;  /* 0x000000000000794d */ /* 0x000fea0003800000 */
.L_x_0:
[----:B------:R-:W-:-:S00]  /*1180*/  BRA `(.L_x_0) ;  /* 0xfffffffc00fc7947 */ /* 0x000fc0000383ffff */
[----:B------:R-:W-:-:S00]  /*1190*/  NOP ;  /* 0x0000000000007918 */ /* 0x000fc00000000000 */
        /* <DEDUP_REMOVED lines=14> */
.L_x_1:


//--------------------- .nv.global.init           --------------------------
	.section	.nv.global.init,"aw",@progbits
.nv.global.init:
	.type		_$_str,@object
	.size		_$_str,(_$_str_$_2 - _$_str)
_$_str:
        /*0000*/ 	.byte	0x5f, 0x5f, 0x43, 0x55, 0x44, 0x41, 0x5f, 0x46, 0x54, 0x5a, 0x00
	.type		_$_str_$_2,@object
	.size		_$_str_$_2,(.L_1 - _$_str_$_2)
_$_str_$_2:
        /*000b*/ 	.byte	0x5f, 0x5f, 0x43, 0x55, 0x44, 0x41, 0x5f, 0x50, 0x52, 0x45, 0x43, 0x5f, 0x53, 0x51, 0x52, 0x54
        /*001b*/ 	.byte	0x00
.L_1:


//--------------------- .nv.shared.triton_poi_fused__native_batch_norm_legit_no_training_mul_sigmoid_25 --------------------------
	.section	.nv.shared.triton_poi_fused__native_batch_norm_legit_no_training_mul_sigmoid_25,"aw",@nobits
	.sectionflags	@""
	.align	16
	.zero		1024


//--------------------- .nv.constant0.triton_poi_fused__native_batch_norm_legit_no_training_mul_sigmoid_25 --------------------------
	.section	.nv.constant0.triton_poi_fused__native_batch_norm_legit_no_training_mul_sigmoid_25,"a",@progbits
	.sectionflags	@""
	.align	4
.nv.constant0.triton_poi_fused__native_batch_norm_legit_no_training_mul_sigmoid_25:
	.zero		584
